	.headerflags	@"EF_CUDA_TEXMODE_UNIFIED EF_CUDA_64BIT_ADDRESS EF_CUDA_ACCELERATORS EF_CUDA_SM90 EF_CUDA_VIRTUAL_SM(EF_CUDA_SM90)"
	.elftype	@"ET_EXEC"


//--------------------- .nv.info                  --------------------------
	.section	.nv.info,"",@"SHT_CUDA_INFO"
	.align	4


	//----- nvinfo : EIATTR_REGCOUNT
	.align		4
        /*0000*/ 	.byte	0x04, 0x2f
        /*0002*/ 	.short	(.L_1 - .L_0)
	.align		4
.L_0:
        /*0004*/ 	.word	index@(triton_poi_fused_add_mul_8)
        /*0008*/ 	.word	0x00000050


	//----- nvinfo : EIATTR_MIN_STACK_SIZE
	.align		4
.L_1:
        /*000c*/ 	.byte	0x04, 0x12
        /*000e*/ 	.short	(.L_3 - .L_2)
	.align		4
.L_2:
        /*0010*/ 	.word	index@(triton_poi_fused_add_mul_8)
        /*0014*/ 	.word	0x00000000


	//----- nvinfo : EIATTR_FRAME_SIZE
	.align		4
.L_3:
        /*0018*/ 	.byte	0x04, 0x11
        /*001a*/ 	.short	(.L_5 - .L_4)
	.align		4
.L_4:
        /*001c*/ 	.word	index@(triton_poi_fused_add_mul_8)
        /*0020*/ 	.word	0x00000000


	//----- nvinfo : EIATTR_MIN_STACK_SIZE
	.align		4
.L_5:
        /*0024*/ 	.byte	0x04, 0x12
        /*0026*/ 	.short	(.L_7 - .L_6)
	.align		4
.L_6:
        /*0028*/ 	.word	index@(triton_poi_fused_add_mul_8)
        /*002c*/ 	.word	0x00000000
.L_7:


//--------------------- .nv.info.triton_poi_fused_add_mul_8 --------------------------
	.section	.nv.info.triton_poi_fused_add_mul_8,"",@"SHT_CUDA_INFO"
	.sectionflags	@""
	.align	4


	//----- nvinfo : EIATTR_CUDA_API_VERSION
	.align		4
        /*0000*/ 	.byte	0x04, 0x37
        /*0002*/ 	.short	(.L_9 - .L_8)
.L_8:
        /*0004*/ 	.word	0x0000007c


	//----- nvinfo : EIATTR_KPARAM_INFO
	.align		4
.L_9:
        /*0008*/ 	.byte	0x04, 0x17
        /*000a*/ 	.short	(.L_11 - .L_10)
.L_10:
        /*000c*/ 	.word	0x00000000
        /*0010*/ 	.short	0x0007
        /*0012*/ 	.short	0x0034
        /*0014*/ 	.byte	0x00, 0xf0, 0x11, 0x00


	//----- nvinfo : EIATTR_KPARAM_INFO
	.align		4
.L_11:
        /*0018*/ 	.byte	0x04, 0x17
        /*001a*/ 	.short	(.L_13 - .L_12)
.L_12:
        /*001c*/ 	.word	0x00000000
        /*0020*/ 	.short	0x0006
        /*0022*/ 	.short	0x0030
        /*0024*/ 	.byte	0x00, 0xf0, 0x11, 0x00


	//----- nvinfo : EIATTR_KPARAM_INFO
	.align		4
.L_13:
        /*0028*/ 	.byte	0x04, 0x17
        /*002a*/ 	.short	(.L_15 - .L_14)
.L_14:
        /*002c*/ 	.word	0x00000000
        /*0030*/ 	.short	0x0005
        /*0032*/ 	.short	0x0028
        /*0034*/ 	.byte	0x00, 0xf4, 0x21, 0x00


	//----- nvinfo : EIATTR_KPARAM_INFO
	.align		4
.L_15:
        /*0038*/ 	.byte	0x04, 0x17
        /*003a*/ 	.short	(.L_17 - .L_16)
.L_16:
        /*003c*/ 	.word	0x00000000
        /*0040*/ 	.short	0x0004
        /*0042*/ 	.short	0x0020
        /*0044*/ 	.byte	0x00, 0xf4, 0x21, 0x00


	//----- nvinfo : EIATTR_KPARAM_INFO
	.align		4
.L_17:
        /*0048*/ 	.byte	0x04, 0x17
        /*004a*/ 	.short	(.L_19 - .L_18)
.L_18:
        /*004c*/ 	.word	0x00000000
        /*0050*/ 	.short	0x0003
        /*0052*/ 	.short	0x0018
        /*0054*/ 	.byte	0x00, 0xf4, 0x21, 0x00


	//----- nvinfo : EIATTR_KPARAM_INFO
	.align		4
.L_19:
        /*0058*/ 	.byte	0x04, 0x17
        /*005a*/ 	.short	(.L_21 - .L_20)
.L_20:
        /*005c*/ 	.word	0x00000000
        /*0060*/ 	.short	0x0002
        /*0062*/ 	.short	0x0010
        /*0064*/ 	.byte	0x00, 0xf4, 0x21, 0x00


	//----- nvinfo : EIATTR_KPARAM_INFO
	.align		4
.L_21:
        /*0068*/ 	.byte	0x04, 0x17
        /*006a*/ 	.short	(.L_23 - .L_22)
.L_22:
        /*006c*/ 	.word	0x00000000
        /*0070*/ 	.short	0x0001
        /*0072*/ 	.short	0x0008
        /*0074*/ 	.byte	0x00, 0xf4, 0x21, 0x00


	//----- nvinfo : EIATTR_KPARAM_INFO
	.align		4
.L_23:
        /*0078*/ 	.byte	0x04, 0x17
        /*007a*/ 	.short	(.L_25 - .L_24)
.L_24:
        /*007c*/ 	.word	0x00000000
        /*0080*/ 	.short	0x0000
        /*0082*/ 	.short	0x0000
        /*0084*/ 	.byte	0x00, 0xf4, 0x21, 0x00


	//----- nvinfo : EIATTR_SPARSE_MMA_MASK
	.align		4
.L_25:
        /*0088*/ 	.byte	0x03, 0x50
        /*008a*/ 	.short	0x0000


	//----- nvinfo : EIATTR_MAXREG_COUNT
	.align		4
        /*008c*/ 	.byte	0x03, 0x1b
        /*008e*/ 	.short	0x00ff


	//----- nvinfo : EIATTR_EXIT_INSTR_OFFSETS
	.align		4
        /*0090*/ 	.byte	0x04, 0x1c
        /*0092*/ 	.short	(.L_27 - .L_26)


	//   ....[0]....
.L_26:
        /*0094*/ 	.word	0x000011a0


	//   ....[1]....
        /*0098*/ 	.word	0x000011c0


	//----- nvinfo : EIATTR_REQNTID
	.align		4
.L_27:
        /*009c*/ 	.byte	0x04, 0x10
        /*009e*/ 	.short	(.L_29 - .L_28)
.L_28:
        /*00a0*/ 	.word	0x00000100
        /*00a4*/ 	.word	0x00000001
        /*00a8*/ 	.word	0x00000001


	//----- nvinfo : EIATTR_CBANK_PARAM_SIZE
	.align		4
.L_29:
        /*00ac*/ 	.byte	0x03, 0x19
        /*00ae*/ 	.short	0x0038


	//----- nvinfo : EIATTR_PARAM_CBANK
	.align		4
        /*00b0*/ 	.byte	0x04, 0x0a
        /*00b2*/ 	.short	(.L_31 - .L_30)
	.align		4
.L_30:
        /*00b4*/ 	.word	index@(.nv.constant0.triton_poi_fused_add_mul_8)
        /*00b8*/ 	.short	0x0210
        /*00ba*/ 	.short	0x0038


	//----- nvinfo : EIATTR_SW_WAR
	.align		4
.L_31:
        /*00bc*/ 	.byte	0x04, 0x36
        /*00be*/ 	.short	(.L_33 - .L_32)
.L_32:
        /*00c0*/ 	.word	0x00000008
.L_33:


//--------------------- .nv.callgraph             --------------------------
	.section	.nv.callgraph,"",@"SHT_CUDA_CALLGRAPH"
	.align	4
	.sectionentsize	8
	.align		4
        /*0000*/ 	.word	0x00000000
	.align		4
        /*0004*/ 	.word	0xffffffff
	.align		4
        /*0008*/ 	.word	0x00000000
	.align		4
        /*000c*/ 	.word	0xfffffffe
	.align		4
        /*0010*/ 	.word	0x00000000
	.align		4
        /*0014*/ 	.word	0xfffffffd
	.align		4
        /*0018*/ 	.word	0x00000000
	.align		4
        /*001c*/ 	.word	0xfffffffc


//--------------------- .text.triton_poi_fused_add_mul_8 --------------------------
	.section	.text.triton_poi_fused_add_mul_8,"ax",@progbits
	.sectionflags	@"SHF_BARRIERS=1"
	.align	128
        .global         triton_poi_fused_add_mul_8
        .type           triton_poi_fused_add_mul_8,@function
        .size           triton_poi_fused_add_mul_8,(.L_x_1 - triton_poi_fused_add_mul_8)
        .other          triton_poi_fused_add_mul_8,@"STO_CUDA_ENTRY STV_DEFAULT"
triton_poi_fused_add_mul_8:
.text.triton_poi_fused_add_mul_8:
[----:B------:R-:W0:Y:S01]  /*0000*/  LDC R1, c[0x0][0x28] ;  /* 0x00000a00ff017b82 */ /* 0x000e220000000800 */
[----:B------:R-:W1:Y:S07]  /*0010*/  S2R R57, SR_TID.X ;  /* 0x0000000000397919 */ /* 0x000e6e0000002100 */
[----:B------:R-:W2:Y:S01]  /*0020*/  LDC.64 R28, c[0x0][0x220] ;  /* 0x00008800ff1c7b82 */ /* 0x000ea20000000a00 */
[----:B------:R-:W-:Y:S02]  /*0030*/  CS2R R20, SRZ ;  /* 0x0000000000147805 */ /* 0x000fe4000001ff00 */
[----:B------:R-:W-:Y:S01]  /*0040*/  CS2R R22, SRZ ;  /* 0x0000000000167805 */ /* 0x000fe2000001ff00 */
[----:B------:R-:W3:Y:S01]  /*0050*/  S2R R6, SR_CTAID.Y ;  /* 0x0000000000067919 */ /* 0x000ee20000002600 */
[----:B------:R-:W-:Y:S01]  /*0060*/  ULDC.64 UR6, c[0x0][0x208] ;  /* 0x0000820000067ab9 */ /* 0x000fe20000000a00 */
[----:B------:R-:W-:-:S02]  /*0070*/  CS2R R16, SRZ ;  /* 0x0000000000107805 */ /* 0x000fc4000001ff00 */
[----:B------:R-:W-:Y:S01]  /*0080*/  CS2R R18, SRZ ;  /* 0x0000000000127805 */ /* 0x000fe2000001ff00 */
[----:B------:R-:W4:Y:S01]  /*0090*/  S2R R8, SR_CTAID.X ;  /* 0x0000000000087919 */ /* 0x000f220000002500 */
[----:B------:R-:W-:Y:S02]  /*00a0*/  CS2R R12, SRZ ;  /* 0x00000000000c7805 */ /* 0x000fe4000001ff00 */
[----:B------:R-:W-:Y:S02]  /*00b0*/  CS2R R14, SRZ ;  /* 0x00000000000e7805 */ /* 0x000fe4000001ff00 */
[----:B------:R-:W-:Y:S01]  /*00c0*/  CS2R R10, SRZ ;  /* 0x00000000000a7805 */ /* 0x000fe2000001ff00 */
[----:B------:R-:W5:Y:S01]  /*00d0*/  S2UR UR5, SR_CgaCtaId ;  /* 0x00000000000579c3 */ /* 0x000f620000008800 */
[----:B------:R-:W-:-:S07]  /*00e0*/  UMOV UR4, 0x400 ;  /* 0x0000040000047882 */ /* 0x000fce0000000000 */
[----:B------:R-:W2:Y:S08]  /*00f0*/  LDC.64 R46, c[0x0][0x210] ;  /* 0x00008400ff2e7b82 */ /* 0x000eb00000000a00 */
[----:B------:R-:W2:Y:S01]  /*0100*/  LDC.64 R52, c[0x0][0x218] ;  /* 0x00008600ff347b82 */ /* 0x000ea20000000a00 */
[----:B-1----:R-:W-:Y:S01]  /*0110*/  IMAD.SHL.U32 R7, R57, 0x4, RZ ;  /* 0x0000000439077824 */ /* 0x002fe200078e00ff */
[----:B------:R-:W-:-:S02]  /*0120*/  SHF.R.U32.HI R31, RZ, 0x6, R57 ;  /* 0x00000006ff1f7819 */ /* 0x000fc40000011639 */
[----:B---3--:R-:W-:Y:S02]  /*0130*/  SHF.R.S32.HI R5, RZ, 0x17, R6 ;  /* 0x00000017ff057819 */ /* 0x008fe40000011406 */
[----:B------:R-:W-:Y:S02]  /*0140*/  CS2R R40, SRZ ;  /* 0x0000000000287805 */ /* 0x000fe4000001ff00 */
[----:B------:R-:W-:Y:S02]  /*0150*/  LOP3.LUT R3, R7, 0xfc, RZ, 0xc0, !PT ;  /* 0x000000fc07037812 */ /* 0x000fe400078ec0ff */
[----:B------:R-:W-:Y:S02]  /*0160*/  CS2R R42, SRZ ;  /* 0x00000000002a7805 */ /* 0x000fe4000001ff00 */
[----:B------:R-:W-:Y:S02]  /*0170*/  SGXT R5, R5, 0x1 ;  /* 0x000000010505781a */ /* 0x000fe40000000200 */
[----:B------:R-:W-:-:S02]  /*0180*/  CS2R R32, SRZ ;  /* 0x0000000000207805 */ /* 0x000fc4000001ff00 */
[----:B------:R-:W-:Y:S02]  /*0190*/  PRMT R0, R3, 0x6540, R6 ;  /* 0x0000654003007816 */ /* 0x000fe40000000006 */
[----:B------:R-:W-:Y:S02]  /*01a0*/  CS2R R34, SRZ ;  /* 0x0000000000227805 */ /* 0x000fe4000001ff00 */
[----:B------:R-:W-:Y:S01]  /*01b0*/  SGXT.U32 R31, R31, 0x2 ;  /* 0x000000021f1f781a */ /* 0x000fe20000000000 */
[----:B------:R-:W1:Y:S01]  /*01c0*/  LDC.64 R58, c[0x0][0x228] ;  /* 0x00008a00ff3a7b82 */ /* 0x000e620000000a00 */
[----:B------:R-:W-:-:S04]  /*01d0*/  LEA.HI R2, R5, R0, RZ, 0x8 ;  /* 0x0000000005027211 */ /* 0x000fc800078f40ff */
[C---:B------:R-:W-:Y:S01]  /*01e0*/  LOP3.LUT R3, R2.reuse, 0xffffff00, RZ, 0xc0, !PT ;  /* 0xffffff0002037812 */ /* 0x040fe200078ec0ff */
[----:B------:R-:W-:-:S05]  /*01f0*/  IMAD.SHL.U32 R4, R2, 0x80, RZ ;  /* 0x0000008002047824 */ /* 0x000fca00078e00ff */
[----:B------:R-:W-:-:S04]  /*0200*/  LOP3.LUT R4, R4, 0xffff8000, RZ, 0xc0, !PT ;  /* 0xffff800004047812 */ /* 0x000fc800078ec0ff */
[----:B------:R-:W-:Y:S01]  /*0210*/  IADD3 R0, R4, R0, -R3 ;  /* 0x0000000004007210 */ /* 0x000fe20007ffe803 */
[----:B----4-:R-:W-:-:S05]  /*0220*/  IMAD.SHL.U32 R4, R8, 0x10, RZ ;  /* 0x0000001008047824 */ /* 0x010fca00078e00ff */
[----:B------:R-:W-:Y:S02]  /*0230*/  LOP3.LUT R51, R4, R31, RZ, 0xfc, !PT ;  /* 0x0000001f04337212 */ /* 0x000fe400078efcff */
[----:B------:R-:W-:Y:S02]  /*0240*/  LOP3.LUT R49, R4, 0x4, R31, 0xfe, !PT ;  /* 0x0000000404317812 */ /* 0x000fe400078efe1f */
[C---:B------:R-:W-:Y:S01]  /*0250*/  ISETP.GE.AND P0, PT, R51.reuse, 0x80, PT ;  /* 0x000000803300780c */ /* 0x040fe20003f06270 */
[--C-:B------:R-:W-:Y:S01]  /*0260*/  IMAD R51, R51, 0x100, R0.reuse ;  /* 0x0000010033337824 */ /* 0x100fe200078e0200 */
[C---:B------:R-:W-:Y:S01]  /*0270*/  ISETP.GE.AND P1, PT, R49.reuse, 0x80, PT ;  /* 0x000000803100780c */ /* 0x040fe20003f26270 */
[----:B------:R-:W-:Y:S01]  /*0280*/  IMAD R49, R49, 0x100, R0 ;  /* 0x0000010031317824 */ /* 0x000fe200078e0200 */
[----:B------:R-:W-:Y:S01]  /*0290*/  LOP3.LUT R44, R4, 0x8, R31, 0xfe, !PT ;  /* 0x00000008042c7812 */ /* 0x000fe200078efe1f */
[----:B--2---:R-:W-:Y:S01]  /*02a0*/  IMAD.WIDE R2, R51, 0x4, R28 ;  /* 0x0000000433027825 */ /* 0x004fe200078e021c */
[----:B------:R-:W-:-:S02]  /*02b0*/  LOP3.LUT R45, R4, 0xc, R31, 0xfe, !PT ;  /* 0x0000000c042d7812 */ /* 0x000fc400078efe1f */
[----:B------:R-:W-:Y:S01]  /*02c0*/  ISETP.GE.AND P2, PT, R44, 0x80, PT ;  /* 0x000000802c00780c */ /* 0x000fe20003f46270 */
[----:B------:R-:W-:Y:S01]  /*02d0*/  IMAD.WIDE R24, R49, 0x4, R28 ;  /* 0x0000000431187825 */ /* 0x000fe200078e021c */
[----:B------:R-:W-:-:S03]  /*02e0*/  ISETP.GE.AND P3, PT, R45, 0x80, PT ;  /* 0x000000802d00780c */ /* 0x000fc60003f66270 */
[--C-:B------:R-:W-:Y:S01]  /*02f0*/  IMAD R44, R44, 0x100, R0.reuse ;  /* 0x000001002c2c7824 */ /* 0x100fe200078e0200 */
[----:B------:R2:W3:Y:S01]  /*0300*/  @!P0 LDG.E.EL.128 R20, desc[UR6][R2.64] ;  /* 0x0000000602148981 */ /* 0x0004e2000c2e1d00 */
[----:B------:R-:W-:Y:S02]  /*0310*/  IMAD R45, R45, 0x100, R0 ;  /* 0x000001002d2d7824 */ /* 0x000fe400078e0200 */
[----:B------:R-:W-:Y:S01]  /*0320*/  IMAD.WIDE R26, R44, 0x4, R28 ;  /* 0x000000042c1a7825 */ /* 0x000fe200078e021c */
[----:B------:R4:W3:Y:S01]  /*0330*/  @!P1 LDG.E.EL.128 R16, desc[UR6][R24.64] ;  /* 0x0000000618109981 */ /* 0x0008e2000c2e1d00 */
[----:B------:R-:W-:-:S03]  /*0340*/  CS2R R8, SRZ ;  /* 0x0000000000087805 */ /* 0x000fc6000001ff00 */
[----:B------:R-:W3:Y:S01]  /*0350*/  @!P2 LDG.E.EL.128 R12, desc[UR6][R26.64] ;  /* 0x000000061a0ca981 */ /* 0x000ee2000c2e1d00 */
[----:B--2---:R-:W-:-:S05]  /*0360*/  IMAD.WIDE R2, R45, 0x4, R28 ;  /* 0x000000042d027825 */ /* 0x004fca00078e021c */
[----:B------:R2:W3:Y:S01]  /*0370*/  @!P3 LDG.E.EL.128 R8, desc[UR6][R2.64] ;  /* 0x000000060208b981 */ /* 0x0004e2000c2e1d00 */
[----:B----4-:R-:W-:Y:S01]  /*0380*/  SHF.R.U32.HI R25, RZ, 0x2, R57 ;  /* 0x00000002ff197819 */ /* 0x010fe20000011639 */
[----:B------:R-:W-:Y:S02]  /*0390*/  IMAD.SHL.U32 R24, R57, 0x40, RZ ;  /* 0x0000004039187824 */ /* 0x000fe400078e00ff */
[----:B------:R-:W-:Y:S01]  /*03a0*/  IMAD.SHL.U32 R0, R6, 0x100, RZ ;  /* 0x0000010006007824 */ /* 0x000fe200078e00ff */
[----:B------:R-:W-:Y:S01]  /*03b0*/  SGXT.U32 R25, R25, 0x6 ;  /* 0x000000061919781a */ /* 0x000fe20000000000 */
[----:B-----5:R-:W-:Y:S01]  /*03c0*/  UPRMT UR4, UR5, 0x654, UR4 ;  /* 0x0000065405047896 */ /* 0x020fe20008000004 */
[----:B------:R-:W-:Y:S02]  /*03d0*/  LOP3.LUT R28, R24, 0xfc0, RZ, 0xc0, !PT ;  /* 0x00000fc0181c7812 */ /* 0x000fe400078ec0ff */
[----:B------:R-:W-:Y:S02]  /*03e0*/  LOP3.LUT R29, R4, 0xc, R7, 0xf8, !PT ;  /* 0x0000000c041d7812 */ /* 0x000fe400078ef807 */
[----:B------:R-:W-:-:S02]  /*03f0*/  LOP3.LUT R4, R0, 0x40, R25, 0xfe, !PT ;  /* 0x0000004000047812 */ /* 0x000fc400078efe19 */
[----:B--2---:R-:W-:Y:S02]  /*0400*/  LOP3.LUT R3, R0, 0x80, R25, 0xfe, !PT ;  /* 0x0000008000037812 */ /* 0x004fe400078efe19 */
[----:B------:R-:W-:Y:S02]  /*0410*/  LOP3.LUT R24, R0, 0xc0, R25, 0xfe, !PT ;  /* 0x000000c000187812 */ /* 0x000fe400078efe19 */
[----:B------:R-:W-:Y:S02]  /*0420*/  PRMT R0, R25, 0x6540, R6 ;  /* 0x0000654019007816 */ /* 0x000fe40000000006 */
[C---:B------:R-:W-:Y:S02]  /*0430*/  LOP3.LUT R2, R28.reuse, 0x10, RZ, 0xfc, !PT ;  /* 0x000000101c027812 */ /* 0x040fe400078efcff */
[C---:B------:R-:W-:Y:S02]  /*0440*/  LOP3.LUT R25, R28.reuse, 0x20, RZ, 0xfc, !PT ;  /* 0x000000201c197812 */ /* 0x040fe400078efcff */
[----:B------:R-:W-:-:S02]  /*0450*/  LOP3.LUT R31, R28, R31, RZ, 0xfc, !PT ;  /* 0x0000001f1c1f7212 */ /* 0x000fc400078efcff */
[C---:B0-----:R-:W-:Y:S02]  /*0460*/  LOP3.LUT R27, R28.reuse, 0x30, RZ, 0xfc, !PT ;  /* 0x000000301c1b7812 */ /* 0x041fe400078efcff */
[----:B------:R-:W-:Y:S02]  /*0470*/  LEA.HI R28, R28, UR4, RZ, 0x1e ;  /* 0x000000041c1c7c11 */ /* 0x000fe4000f8ff0ff */
[----:B------:R-:W-:Y:S02]  /*0480*/  LEA.HI R2, R2, UR4, RZ, 0x1e ;  /* 0x0000000402027c11 */ /* 0x000fe4000f8ff0ff */
[----:B------:R-:W-:Y:S02]  /*0490*/  LEA.HI R26, R25, UR4, RZ, 0x1e ;  /* 0x00000004191a7c11 */ /* 0x000fe4000f8ff0ff */
[----:B------:R-:W-:Y:S01]  /*04a0*/  LEA.HI R74, R27, UR4, RZ, 0x1e ;  /* 0x000000041b4a7c11 */ /* 0x000fe2000f8ff0ff */
[C---:B------:R-:W-:Y:S02]  /*04b0*/  IMAD R75, R31.reuse, 0x4, R28 ;  /* 0x000000041f4b7824 */ /* 0x040fe400078e021c */
[----:B------:R-:W-:-:S02]  /*04c0*/  IMAD R76, R31, 0x4, R2 ;  /* 0x000000041f4c7824 */ /* 0x000fc400078e0202 */
[C---:B------:R-:W-:Y:S02]  /*04d0*/  IMAD R73, R31.reuse, 0x4, R26 ;  /* 0x000000041f497824 */ /* 0x040fe400078e021a */
[----:B------:R-:W-:Y:S01]  /*04e0*/  IMAD R74, R31, 0x4, R74 ;  /* 0x000000041f4a7824 */ /* 0x000fe200078e024a */
[----:B------:R-:W-:Y:S01]  /*04f0*/  ISETP.GE.AND P4, PT, R29, 0x80, PT ;  /* 0x000000801d00780c */ /* 0x000fe20003f86270 */
[--C-:B------:R-:W-:Y:S02]  /*0500*/  IMAD R0, R0, 0x80, R29.reuse ;  /* 0x0000008000007824 */ /* 0x100fe400078e021d */
[--C-:B------:R-:W-:Y:S02]  /*0510*/  IMAD R2, R4, 0x80, R29.reuse ;  /* 0x0000008004027824 */ /* 0x100fe400078e021d */
[--C-:B------:R-:W-:Y:S02]  /*0520*/  IMAD R3, R3, 0x80, R29.reuse ;  /* 0x0000008003037824 */ /* 0x100fe400078e021d */
[----:B------:R-:W-:Y:S01]  /*0530*/  IMAD R4, R24, 0x80, R29 ;  /* 0x0000008018047824 */ /* 0x000fe200078e021d */
[----:B------:R-:W-:-:S02]  /*0540*/  CS2R R24, SRZ ;  /* 0x0000000000187805 */ /* 0x000fc4000001ff00 */
[----:B------:R-:W-:Y:S02]  /*0550*/  CS2R R26, SRZ ;  /* 0x00000000001a7805 */ /* 0x000fe4000001ff00 */
[----:B------:R-:W-:Y:S02]  /*0560*/  CS2R R36, SRZ ;  /* 0x0000000000247805 */ /* 0x000fe4000001ff00 */
[----:B------:R-:W-:Y:S02]  /*0570*/  CS2R R38, SRZ ;  /* 0x0000000000267805 */ /* 0x000fe4000001ff00 */
[----:B------:R-:W-:Y:S02]  /*0580*/  CS2R R28, SRZ ;  /* 0x00000000001c7805 */ /* 0x000fe4000001ff00 */
[----:B------:R-:W-:Y:S01]  /*0590*/  CS2R R30, SRZ ;  /* 0x00000000001e7805 */ /* 0x000fe2000001ff00 */
[----:B------:R-:W-:-:S04]  /*05a0*/  IMAD.WIDE R54, R0, 0x4, R52 ;  /* 0x0000000400367825 */ /* 0x000fc800078e0234 */
[--C-:B------:R-:W-:Y:S01]  /*05b0*/  IMAD.WIDE R60, R2, 0x4, R52.reuse ;  /* 0x00000004023c7825 */ /* 0x100fe200078e0234 */
[----:B------:R0:W2:Y:S03]  /*05c0*/  @!P4 LDG.E.EL.128 R36, desc[UR6][R54.64] ;  /* 0x000000063624c981 */ /* 0x0000a6000c2e1d00 */
[--C-:B------:R-:W-:Y:S01]  /*05d0*/  IMAD.WIDE R62, R3, 0x4, R52.reuse ;  /* 0x00000004033e7825 */ /* 0x100fe200078e0234 */
[----:B------:R1:W4:Y:S03]  /*05e0*/  @!P4 LDG.E.EL.128 R28, desc[UR6][R60.64] ;  /* 0x000000063c1cc981 */ /* 0x000326000c2e1d00 */
[----:B------:R-:W-:Y:S01]  /*05f0*/  IMAD.WIDE R64, R4, 0x4, R52 ;  /* 0x0000000404407825 */ /* 0x000fe200078e0234 */
[----:B------:R-:W-:Y:S02]  /*0600*/  CS2R R52, SRZ ;  /* 0x0000000000347805 */ /* 0x000fe4000001ff00 */
[----:B0-----:R-:W-:Y:S01]  /*0610*/  CS2R R54, SRZ ;  /* 0x0000000000367805 */ /* 0x001fe2000001ff00 */
[----:B-1----:R-:W-:Y:S01]  /*0620*/  IMAD.WIDE R60, R49, 0x4, R58 ;  /* 0x00000004313c7825 */ /* 0x002fe200078e023a */
[----:B------:R-:W-:Y:S01]  /*0630*/  CS2R R48, SRZ ;  /* 0x0000000000307805 */ /* 0x000fe2000001ff00 */
[----:B---3--:R-:W-:Y:S04]  /*0640*/  STS [R75], R20 ;  /* 0x000000144b007388 */ /* 0x008fe80000000800 */
[----:B------:R-:W-:Y:S04]  /*0650*/  STS [R76+0x40], R21 ;  /* 0x000040154c007388 */ /* 0x000fe80000000800 */
[----:B------:R-:W-:Y:S04]  /*0660*/  STS [R73+0x80], R22 ;  /* 0x0000801649007388 */ /* 0x000fe80000000800 */
[----:B------:R-:W-:Y:S04]  /*0670*/  STS [R74+0xc0], R23 ;  /* 0x0000c0174a007388 */ /* 0x000fe80000000800 */
[----:B------:R-:W-:Y:S04]  /*0680*/  STS [R75+0x10], R16 ;  /* 0x000010104b007388 */ /* 0x000fe80000000800 */
[----:B------:R-:W-:Y:S04]  /*0690*/  STS [R76+0x50], R17 ;  /* 0x000050114c007388 */ /* 0x000fe80000000800 */
[----:B------:R-:W-:Y:S04]  /*06a0*/  STS [R73+0x90], R18 ;  /* 0x0000901249007388 */ /* 0x000fe80000000800 */
[----:B------:R-:W-:Y:S04]  /*06b0*/  STS [R74+0xd0], R19 ;  /* 0x0000d0134a007388 */ /* 0x000fe80000000800 */
[----:B------:R-:W-:Y:S04]  /*06c0*/  STS [R75+0x20], R12 ;  /* 0x0000200c4b007388 */ /* 0x000fe80000000800 */
[----:B------:R0:W-:Y:S04]  /*06d0*/  STS [R76+0x60], R13 ;  /* 0x0000600d4c007388 */ /* 0x0001e80000000800 */
[----:B------:R-:W-:Y:S04]  /*06e0*/  STS [R73+0xa0], R14 ;  /* 0x0000a00e49007388 */ /* 0x000fe80000000800 */
[----:B------:R1:W-:Y:S01]  /*06f0*/  STS [R74+0xe0], R15 ;  /* 0x0000e00f4a007388 */ /* 0x0003e20000000800 */
[----:B0-----:R-:W-:-:S03]  /*0700*/  IMAD.WIDE R12, R0, 0x4, R46 ;  /* 0x00000004000c7825 */ /* 0x001fc600078e022e */
[----:B------:R-:W-:Y:S01]  /*0710*/  STS [R75+0x30], R8 ;  /* 0x000030084b007388 */ /* 0x000fe20000000800 */
[----:B-1----:R-:W-:-:S03]  /*0720*/  IMAD.WIDE R14, R2, 0x4, R46 ;  /* 0x00000004020e7825 */ /* 0x002fc600078e022e */
[----:B------:R-:W-:Y:S01]  /*0730*/  STS [R76+0x70], R9 ;  /* 0x000070094c007388 */ /* 0x000fe20000000800 */
[----:B------:R-:W-:Y:S02]  /*0740*/  CS2R R16, SRZ ;  /* 0x0000000000107805 */ /* 0x000fe4000001ff00 */
[----:B------:R-:W-:Y:S01]  /*0750*/  CS2R R18, SRZ ;  /* 0x0000000000127805 */ /* 0x000fe2000001ff00 */
[----:B------:R-:W-:Y:S01]  /*0760*/  STS [R73+0xb0], R10 ;  /* 0x0000b00a49007388 */ /* 0x000fe20000000800 */
[----:B------:R-:W-:Y:S02]  /*0770*/  CS2R R20, SRZ ;  /* 0x0000000000147805 */ /* 0x000fe4000001ff00 */
[----:B------:R-:W-:Y:S01]  /*0780*/  CS2R R22, SRZ ;  /* 0x0000000000167805 */ /* 0x000fe2000001ff00 */
[----:B------:R0:W-:Y:S04]  /*0790*/  STS [R74+0xf0], R11 ;  /* 0x0000f00b4a007388 */ /* 0x0001e80000000800 */
[----:B------:R1:W2:Y:S04]  /*07a0*/  @!P4 LDG.E.EL.128 R40, desc[UR6][R12.64] ;  /* 0x000000060c28c981 */ /* 0x0002a8000c2e1d00 */
[----:B------:R3:W4:Y:S01]  /*07b0*/  @!P4 LDG.E.EL.128 R32, desc[UR6][R14.64] ;  /* 0x000000060e20c981 */ /* 0x000722000c2e1d00 */
[----:B0-----:R-:W-:-:S03]  /*07c0*/  IMAD.WIDE R10, R3, 0x4, R46 ;  /* 0x00000004030a7825 */ /* 0x001fc600078e022e */
[----:B------:R-:W5:Y:S01]  /*07d0*/  @!P4 LDG.E.EL.128 R20, desc[UR6][R62.64] ;  /* 0x000000063e14c981 */ /* 0x000f62000c2e1d00 */
[----:B-1----:R-:W-:Y:S01]  /*07e0*/  CS2R R12, SRZ ;  /* 0x00000000000c7805 */ /* 0x002fe2000001ff00 */
[----:B------:R-:W-:Y:S02]  /*07f0*/  IMAD.WIDE R46, R4, 0x4, R46 ;  /* 0x00000004042e7825 */ /* 0x000fe400078e022e */
[----:B------:R0:W5:Y:S01]  /*0800*/  @!P4 LDG.E.EL.128 R24, desc[UR6][R10.64] ;  /* 0x000000060a18c981 */ /* 0x000162000c2e1d00 */
[----:B---3--:R-:W-:-:S03]  /*0810*/  CS2R R14, SRZ ;  /* 0x00000000000e7805 */ /* 0x008fc6000001ff00 */
[----:B------:R1:W3:Y:S04]  /*0820*/  @!P4 LDG.E.EL.128 R16, desc[UR6][R46.64] ;  /* 0x000000062e10c981 */ /* 0x0002e8000c2e1d00 */
[----:B------:R-:W3:Y:S01]  /*0830*/  @!P4 LDG.E.EL.128 R12, desc[UR6][R64.64] ;  /* 0x00000006400cc981 */ /* 0x000ee2000c2e1d00 */
[----:B------:R-:W-:Y:S01]  /*0840*/  BAR.SYNC.DEFER_BLOCKING 0x0 ;  /* 0x0000000000007b1d */ /* 0x000fe20000010000 */
[----:B------:R-:W-:Y:S02]  /*0850*/  CS2R R8, SRZ ;  /* 0x0000000000087805 */ /* 0x000fe4000001ff00 */
[----:B0-----:R-:W-:Y:S01]  /*0860*/  CS2R R10, SRZ ;  /* 0x00000000000a7805 */ /* 0x001fe2000001ff00 */
[----:B-1----:R-:W-:Y:S01]  /*0870*/  IMAD.WIDE R46, R51, 0x4, R58 ;  /* 0x00000004332e7825 */ /* 0x002fe200078e023a */
[----:B------:R-:W-:-:S03]  /*0880*/  CS2R R50, SRZ ;  /* 0x0000000000327805 */ /* 0x000fc6000001ff00 */
[----:B------:R-:W-:-:S04]  /*0890*/  IMAD.WIDE R62, R44, 0x4, R58 ;  /* 0x000000042c3e7825 */ /* 0x000fc800078e023a */
[----:B------:R-:W-:Y:S01]  /*08a0*/  IMAD.WIDE R58, R45, 0x4, R58 ;  /* 0x000000042d3a7825 */ /* 0x000fe200078e023a */
[----:B------:R-:W-:Y:S01]  /*08b0*/  CS2R R44, SRZ ;  /* 0x00000000002c7805 */ /* 0x000fe2000001ff00 */
[----:B------:R0:W2:Y:S04]  /*08c0*/  @!P0 LDG.E.EL.128 R8, desc[UR6][R46.64] ;  /* 0x000000062e088981 */ /* 0x0000a8000c2e1d00 */
[----:B------:R1:W3:Y:S04]  /*08d0*/  @!P1 LDG.E.EL.128 R52, desc[UR6][R60.64] ;  /* 0x000000063c349981 */ /* 0x0002e8000c2e1d00 */
[----:B------:R-:W3:Y:S01]  /*08e0*/  @!P2 LDG.E.EL.128 R48, desc[UR6][R62.64] ;  /* 0x000000063e30a981 */ /* 0x000ee2000c2e1d00 */
[----:B0-----:R-:W-:-:S06]  /*08f0*/  CS2R R46, SRZ ;  /* 0x00000000002e7805 */ /* 0x001fcc000001ff00 */
[----:B------:R0:W3:Y:S01]  /*0900*/  @!P3 LDG.E.EL.128 R44, desc[UR6][R58.64] ;  /* 0x000000063a2cb981 */ /* 0x0000e2000c2e1d00 */
[----:B------:R-:W-:-:S04]  /*0910*/  LOP3.LUT R7, R7, 0x3fc, RZ, 0xc0, !PT ;  /* 0x000003fc07077812 */ /* 0x000fc800078ec0ff */
[C---:B------:R-:W-:Y:S02]  /*0920*/  LOP3.LUT R56, R7.reuse, 0x400, RZ, 0xfc, !PT ;  /* 0x0000040007387812 */ /* 0x040fe400078efcff */
[C---:B-1----:R-:W-:Y:S02]  /*0930*/  LOP3.LUT R61, R7.reuse, 0x800, RZ, 0xfc, !PT ;  /* 0x00000800073d7812 */ /* 0x042fe400078efcff */
[----:B------:R-:W-:Y:S02]  /*0940*/  LOP3.LUT R64, R7, 0xc00, RZ, 0xfc, !PT ;  /* 0x00000c0007407812 */ /* 0x000fe400078efcff */
[----:B------:R-:W-:Y:S02]  /*0950*/  SHF.R.U32.HI R60, RZ, 0x2, R56 ;  /* 0x00000002ff3c7819 */ /* 0x000fe40000011638 */
[----:B------:R-:W-:Y:S02]  /*0960*/  SHF.R.U32.HI R61, RZ, 0x2, R61 ;  /* 0x00000002ff3d7819 */ /* 0x000fe4000001163d */
[----:B------:R-:W-:-:S02]  /*0970*/  SHF.R.U32.HI R64, RZ, 0x2, R64 ;  /* 0x00000002ff407819 */ /* 0x000fc40000011640 */
[C---:B------:R-:W-:Y:S02]  /*0980*/  PRMT R6, R57.reuse, 0x6540, R6 ;  /* 0x0000654039067816 */ /* 0x040fe40000000006 */
[----:B------:R-:W-:Y:S02]  /*0990*/  LOP3.LUT R57, R57, 0xfc, RZ, 0xc0, !PT ;  /* 0x000000fc39397812 */ /* 0x000fe400078ec0ff */
[----:B------:R-:W-:Y:S02]  /*09a0*/  LOP3.LUT R60, R60, 0x1fc, RZ, 0xc0, !PT ;  /* 0x000001fc3c3c7812 */ /* 0x000fe400078ec0ff */
[----:B------:R-:W-:Y:S02]  /*09b0*/  LOP3.LUT R61, R61, 0x2fc, RZ, 0xc0, !PT ;  /* 0x000002fc3d3d7812 */ /* 0x000fe400078ec0ff */
[----:B------:R-:W-:Y:S01]  /*09c0*/  LOP3.LUT R64, R64, 0x3fc, RZ, 0xc0, !PT ;  /* 0x000003fc40407812 */ /* 0x000fe200078ec0ff */
[----:B------:R-:W-:Y:S02]  /*09d0*/  VIADD R56, R57, UR4 ;  /* 0x0000000439387c36 */ /* 0x000fe40008000000 */
[----:B------:R-:W-:-:S02]  /*09e0*/  VIADD R60, R60, UR4 ;  /* 0x000000043c3c7c36 */ /* 0x000fc40008000000 */
[----:B------:R-:W-:Y:S02]  /*09f0*/  VIADD R72, R61, UR4 ;  /* 0x000000043d487c36 */ /* 0x000fe40008000000 */
[----:B------:R-:W-:Y:S02]  /*0a00*/  VIADD R64, R64, UR4 ;  /* 0x0000000440407c36 */ /* 0x000fe40008000000 */
[C---:B------:R-:W-:Y:S02]  /*0a10*/  IMAD R71, R7.reuse, 0x4, R56 ;  /* 0x0000000407477824 */ /* 0x040fe400078e0238 */
[C---:B------:R-:W-:Y:S02]  /*0a20*/  IMAD R70, R7.reuse, 0x4, R60 ;  /* 0x0000000407467824 */ /* 0x040fe400078e023c */
[----:B------:R-:W-:Y:S01]  /*0a30*/  IMAD R72, R7, 0x4, R72 ;  /* 0x0000000407487824 */ /* 0x000fe200078e0248 */
[----:B------:R-:W-:Y:S01]  /*0a40*/  LEA.HI R77, R5, R6, RZ, 0x4 ;  /* 0x00000006054d7211 */ /* 0x000fe200078f20ff */
[----:B------:R-:W-:Y:S01]  /*0a50*/  IMAD R69, R7, 0x4, R64 ;  /* 0x0000000407457824 */ /* 0x000fe200078e0240 */
[----:B------:R-:W-:Y:S04]  /*0a60*/  LDS R68, [R71] ;  /* 0x0000000047447984 */ /* 0x000fe80000000800 */
[----:B------:R-:W-:Y:S04]  /*0a70*/  LDS R67, [R71+0x4] ;  /* 0x0000040047437984 */ /* 0x000fe80000000800 */
[----:B------:R-:W-:Y:S04]  /*0a80*/  LDS R65, [R71+0x8] ;  /* 0x0000080047417984 */ /* 0x000fe80000000800 */
[----:B------:R-:W-:Y:S04]  /*0a90*/  LDS R66, [R71+0xc] ;  /* 0x00000c0047427984 */ /* 0x000fe80000000800 */
[----:B------:R-:W-:Y:S04]  /*0aa0*/  LDS R5, [R70+0x1000] ;  /* 0x0010000046057984 */ /* 0x000fe80000000800 */
[----:B------:R-:W-:Y:S04]  /*0ab0*/  LDS R6, [R70+0x1004] ;  /* 0x0010040046067984 */ /* 0x000fe80000000800 */
[----:B------:R-:W-:Y:S04]  /*0ac0*/  LDS R7, [R70+0x1008] ;  /* 0x0010080046077984 */ /* 0x000fe80000000800 */
[----:B------:R-:W-:Y:S04]  /*0ad0*/  LDS R56, [R70+0x100c] ;  /* 0x00100c0046387984 */ /* 0x000fe80000000800 */
[----:B------:R-:W-:Y:S04]  /*0ae0*/  LDS R57, [R72+0x2000] ;  /* 0x0020000048397984 */ /* 0x000fe80000000800 */
[----:B0-----:R-:W-:Y:S04]  /*0af0*/  LDS R58, [R72+0x2004] ;  /* 0x00200400483a7984 */ /* 0x001fe80000000800 */
[----:B------:R-:W-:Y:S04]  /*0b00*/  LDS R59, [R72+0x2008] ;  /* 0x00200800483b7984 */ /* 0x000fe80000000800 */
[----:B------:R-:W-:Y:S04]  /*0b10*/  LDS R60, [R72+0x200c] ;  /* 0x00200c00483c7984 */ /* 0x000fe80000000800 */
[----:B------:R-:W-:Y:S04]  /*0b20*/  LDS R61, [R69+0x3000] ;  /* 0x00300000453d7984 */ /* 0x000fe80000000800 */
[----:B------:R-:W-:Y:S04]  /*0b30*/  LDS R62, [R69+0x3004] ;  /* 0x00300400453e7984 */ /* 0x000fe80000000800 */
[----:B------:R-:W-:Y:S04]  /*0b40*/  LDS R63, [R69+0x3008] ;  /* 0x00300800453f7984 */ /* 0x000fe80000000800 */
[----:B------:R-:W-:Y:S01]  /*0b50*/  LDS R64, [R69+0x300c] ;  /* 0x00300c0045407984 */ /* 0x000fe20000000800 */
[----:B------:R-:W-:Y:S01]  /*0b60*/  BAR.SYNC.DEFER_BLOCKING 0x0 ;  /* 0x0000000000007b1d */ /* 0x000fe20000010000 */
[----:B------:R-:W-:-:S05]  /*0b70*/  SHF.R.S32.HI R77, RZ, 0x4, R77 ;  /* 0x00000004ff4d7819 */ /* 0x000fca000001144d */
[----:B--2---:R0:W-:Y:S04]  /*0b80*/  STS [R75], R8 ;  /* 0x000000084b007388 */ /* 0x0041e80000000800 */
[----:B------:R1:W-:Y:S04]  /*0b90*/  STS [R76+0x40], R9 ;  /* 0x000040094c007388 */ /* 0x0003e80000000800 */
[----:B------:R-:W-:Y:S01]  /*0ba0*/  STS [R73+0x80], R10 ;  /* 0x0000800a49007388 */ /* 0x000fe20000000800 */
[----:B0-----:R-:W-:-:S03]  /*0bb0*/  LEA.HI R8, R77, R77, RZ, 0x4 ;  /* 0x0000004d4d087211 */ /* 0x001fc600078f20ff */
[----:B------:R-:W-:Y:S01]  /*0bc0*/  STS [R74+0xc0], R11 ;  /* 0x0000c00b4a007388 */ /* 0x000fe20000000800 */
[----:B------:R-:W-:-:S03]  /*0bd0*/  LOP3.LUT R8, R8, 0xfffffff0, RZ, 0xc0, !PT ;  /* 0xfffffff008087812 */ /* 0x000fc600078ec0ff */
[----:B---3--:R-:W-:Y:S04]  /*0be0*/  STS [R75+0x10], R52 ;  /* 0x000010344b007388 */ /* 0x008fe80000000800 */
[----:B------:R-:W-:Y:S01]  /*0bf0*/  STS [R76+0x50], R53 ;  /* 0x000050354c007388 */ /* 0x000fe20000000800 */
[----:B------:R-:W-:Y:S02]  /*0c00*/  IMAD.IADD R77, R77, 0x1, -R8 ;  /* 0x000000014d4d7824 */ /* 0x000fe400078e0a08 */
[----:B-1----:R-:W0:Y:S01]  /*0c10*/  LDC.64 R8, c[0x0][0x230] ;  /* 0x00008c00ff087b82 */ /* 0x002e220000000a00 */
[----:B------:R-:W-:Y:S04]  /*0c20*/  STS [R73+0x90], R54 ;  /* 0x0000903649007388 */ /* 0x000fe80000000800 */
[----:B------:R-:W-:Y:S04]  /*0c30*/  STS [R74+0xd0], R55 ;  /* 0x0000d0374a007388 */ /* 0x000fe80000000800 */
[----:B------:R-:W-:Y:S04]  /*0c40*/  STS [R75+0x20], R48 ;  /* 0x000020304b007388 */ /* 0x000fe80000000800 */
[----:B------:R-:W-:Y:S04]  /*0c50*/  STS [R76+0x60], R49 ;  /* 0x000060314c007388 */ /* 0x000fe80000000800 */
[----:B------:R-:W-:Y:S04]  /*0c60*/  STS [R73+0xa0], R50 ;  /* 0x0000a03249007388 */ /* 0x000fe80000000800 */
[----:B------:R1:W-:Y:S04]  /*0c70*/  STS [R74+0xe0], R51 ;  /* 0x0000e0334a007388 */ /* 0x0003e80000000800 */
[----:B------:R-:W-:Y:S04]  /*0c80*/  STS [R75+0x30], R44 ;  /* 0x0000302c4b007388 */ /* 0x000fe80000000800 */
[----:B------:R-:W-:Y:S04]  /*0c90*/  STS [R76+0x70], R45 ;  /* 0x0000702d4c007388 */ /* 0x000fe80000000800 */
[----:B------:R2:W-:Y:S04]  /*0ca0*/  STS [R73+0xb0], R46 ;  /* 0x0000b02e49007388 */ /* 0x0005e80000000800 */
[----:B------:R-:W-:Y:S01]  /*0cb0*/  STS [R74+0xf0], R47 ;  /* 0x0000f02f4a007388 */ /* 0x000fe20000000800 */
[----:B------:R-:W-:Y:S01]  /*0cc0*/  BAR.SYNC.DEFER_BLOCKING 0x0 ;  /* 0x0000000000007b1d */ /* 0x000fe20000010000 */
[----:B0-----:R-:W-:-:S06]  /*0cd0*/  IMAD.WIDE R8, R77, 0x4, R8 ;  /* 0x000000044d087825 */ /* 0x001fcc00078e0208 */
[----:B------:R0:W3:Y:S01]  /*0ce0*/  LDG.E.EL R9, desc[UR6][R8.64] ;  /* 0x0000000608097981 */ /* 0x0000e2000c2e1900 */
[----:B-1----:R-:W1:Y:S03]  /*0cf0*/  S2R R51, SR_TID.X ;  /* 0x0000000000337919 */ /* 0x002e660000002100 */
[----:B------:R-:W-:Y:S04]  /*0d00*/  LDS R77, [R71] ;  /* 0x00000000474d7984 */ /* 0x000fe80000000800 */
[----:B0-----:R-:W-:Y:S04]  /*0d10*/  LDS R8, [R71+0x4] ;  /* 0x0000040047087984 */ /* 0x001fe80000000800 */
[----:B------:R-:W-:Y:S04]  /*0d20*/  LDS R75, [R71+0x8] ;  /* 0x00000800474b7984 */ /* 0x000fe80000000800 */
[----:B------:R0:W-:Y:S04]  /*0d30*/  LDS R76, [R71+0xc] ;  /* 0x00000c00474c7984 */ /* 0x0001e80000000800 */
[----:B------:R-:W-:Y:S04]  /*0d40*/  LDS R52, [R70+0x1000] ;  /* 0x0010000046347984 */ /* 0x000fe80000000800 */
[----:B------:R-:W-:Y:S04]  /*0d50*/  LDS R53, [R70+0x1004] ;  /* 0x0010040046357984 */ /* 0x000fe80000000800 */
[----:B------:R-:W-:Y:S01]  /*0d60*/  LDS R54, [R70+0x1008] ;  /* 0x0010080046367984 */ /* 0x000fe20000000800 */
[----:B-1----:R-:W-:-:S03]  /*0d70*/  LOP3.LUT R10, R51, 0xff, RZ, 0xc0, !PT ;  /* 0x000000ff330a7812 */ /* 0x002fc600078ec0ff */
[----:B------:R1:W-:Y:S01]  /*0d80*/  LDS R55, [R70+0x100c] ;  /* 0x00100c0046377984 */ /* 0x0003e20000000800 */
[----:B--2---:R-:W-:-:S03]  /*0d90*/  LEA R46, R10, UR4, 0x3 ;  /* 0x000000040a2e7c11 */ /* 0x004fc6000f8e18ff */
[----:B------:R-:W-:Y:S04]  /*0da0*/  LDS R48, [R72+0x2000] ;  /* 0x0020000048307984 */ /* 0x000fe80000000800 */
[----:B------:R-:W-:Y:S04]  /*0db0*/  LDS R47, [R72+0x2004] ;  /* 0x00200400482f7984 */ /* 0x000fe80000000800 */
[----:B------:R-:W-:Y:S04]  /*0dc0*/  LDS R50, [R72+0x2008] ;  /* 0x0020080048327984 */ /* 0x000fe80000000800 */
[----:B------:R-:W-:Y:S04]  /*0dd0*/  LDS R49, [R72+0x200c] ;  /* 0x00200c0048317984 */ /* 0x000fe80000000800 */
[----:B------:R-:W-:Y:S04]  /*0de0*/  LDS R10, [R69+0x3000] ;  /* 0x00300000450a7984 */ /* 0x000fe80000000800 */
[----:B------:R-:W-:Y:S04]  /*0df0*/  LDS R11, [R69+0x3004] ;  /* 0x00300400450b7984 */ /* 0x000fe80000000800 */
[----:B------:R-:W-:Y:S04]  /*0e00*/  LDS R44, [R69+0x3008] ;  /* 0x00300800452c7984 */ /* 0x000fe80000000800 */
[----:B------:R-:W-:Y:S01]  /*0e10*/  LDS R45, [R69+0x300c] ;  /* 0x00300c00452d7984 */ /* 0x000fe20000000800 */
[----:B------:R-:W-:Y:S01]  /*0e20*/  BAR.SYNC.DEFER_BLOCKING 0x0 ;  /* 0x0000000000007b1d */ /* 0x000fe20000010000 */
[----:B------:R-:W-:-:S04]  /*0e30*/  SHF.R.U32.HI R73, RZ, 0x2, R51 ;  /* 0x00000002ff497819 */ /* 0x000fc80000011633 */
[----:B------:R-:W-:-:S04]  /*0e40*/  SGXT.U32 R73, R73, 0x6 ;  /* 0x000000064949781a */ /* 0x000fc80000000000 */
[C---:B0-----:R-:W-:Y:S02]  /*0e50*/  LEA R71, R73.reuse, UR4, 0x3 ;  /* 0x0000000449477c11 */ /* 0x041fe4000f8e18ff */
[C---:B-1----:R-:W-:Y:S02]  /*0e60*/  LOP3.LUT R70, R73.reuse, 0x40, RZ, 0xfc, !PT ;  /* 0x0000004049467812 */ /* 0x042fe400078efcff */
[----:B------:R-:W-:Y:S02]  /*0e70*/  LOP3.LUT R51, R73, 0x80, RZ, 0xfc, !PT ;  /* 0x0000008049337812 */ /* 0x000fe400078efcff */
[----:B------:R-:W-:Y:S02]  /*0e80*/  LEA R70, R70, UR4, 0x3 ;  /* 0x0000000446467c11 */ /* 0x000fe4000f8e18ff */
[----:B------:R-:W-:Y:S01]  /*0e90*/  LEA R51, R51, UR4, 0x3 ;  /* 0x0000000433337c11 */ /* 0x000fe2000f8e18ff */
[----:B---3--:R0:W-:Y:S01]  /*0ea0*/  STS [R46], R9 ;  /* 0x000000092e007388 */ /* 0x0081e20000000800 */
[----:B------:R-:W-:Y:S06]  /*0eb0*/  BAR.SYNC.DEFER_BLOCKING 0x0 ;  /* 0x0000000000007b1d */ /* 0x000fec0000010000 */
[----:B------:R-:W1:Y:S01]  /*0ec0*/  LDS R9, [R71] ;  /* 0x0000000047097984 */ /* 0x000e620000000800 */
[----:B0-----:R-:W-:-:S03]  /*0ed0*/  LOP3.LUT R46, R73, 0xc0, RZ, 0xfc, !PT ;  /* 0x000000c0492e7812 */ /* 0x001fc600078efcff */
[----:B------:R-:W0:Y:S01]  /*0ee0*/  LDS R70, [R70] ;  /* 0x0000000046467984 */ /* 0x000e220000000800 */
[----:B------:R-:W-:-:S03]  /*0ef0*/  LEA R46, R46, UR4, 0x3 ;  /* 0x000000042e2e7c11 */ /* 0x000fc6000f8e18ff */
[----:B------:R-:W2:Y:S04]  /*0f00*/  LDS R51, [R51] ;  /* 0x0000000033337984 */ /* 0x000ea80000000800 */
[----:B------:R-:W3:Y:S01]  /*0f10*/  LDS R46, [R46] ;  /* 0x000000002e2e7984 */ /* 0x000ee20000000800 */
[-C--:B-1----:R-:W-:Y:S01]  /*0f20*/  FFMA R8, R8, R9.reuse, R67 ;  /* 0x0000000908087223 */ /* 0x082fe20000000043 */
[-C--:B------:R-:W-:Y:S01]  /*0f30*/  FFMA R77, R77, R9.reuse, R68 ;  /* 0x000000094d4d7223 */ /* 0x080fe20000000044 */
[-C--:B------:R-:W-:Y:S01]  /*0f40*/  FFMA R65, R75, R9.reuse, R65 ;  /* 0x000000094b417223 */ /* 0x080fe20000000041 */
[----:B------:R-:W-:Y:S01]  /*0f50*/  FFMA R66, R76, R9, R66 ;  /* 0x000000094c427223 */ /* 0x000fe20000000042 */
[----:B------:R-:W-:Y:S02]  /*0f60*/  FFMA R37, R37, R41, R8 ;  /* 0x0000002925257223 */ /* 0x000fe40000000008 */
[----:B------:R-:W1:Y:S01]  /*0f70*/  LDC.64 R8, c[0x0][0x238] ;  /* 0x00008e00ff087b82 */ /* 0x000e620000000a00 */
[-C--:B0-----:R-:W-:Y:S01]  /*0f80*/  FFMA R6, R53, R70.reuse, R6 ;  /* 0x0000004635067223 */ /* 0x081fe20000000006 */
[-C--:B------:R-:W-:Y:S01]  /*0f90*/  FFMA R7, R54, R70.reuse, R7 ;  /* 0x0000004636077223 */ /* 0x080fe20000000007 */
[-C--:B------:R-:W-:Y:S01]  /*0fa0*/  FFMA R5, R52, R70.reuse, R5 ;  /* 0x0000004634057223 */ /* 0x080fe20000000005 */
[----:B------:R-:W-:Y:S01]  /*0fb0*/  FFMA R56, R55, R70, R56 ;  /* 0x0000004637387223 */ /* 0x000fe20000000038 */
[-C--:B--2---:R-:W-:Y:S01]  /*0fc0*/  FFMA R57, R48, R51.reuse, R57 ;  /* 0x0000003330397223 */ /* 0x084fe20000000039 */
[-C--:B------:R-:W-:Y:S01]  /*0fd0*/  FFMA R58, R47, R51.reuse, R58 ;  /* 0x000000332f3a7223 */ /* 0x080fe2000000003a */
[-C--:B------:R-:W-:Y:S01]  /*0fe0*/  FFMA R59, R50, R51.reuse, R59 ;  /* 0x00000033323b7223 */ /* 0x080fe2000000003b */
[----:B------:R-:W-:Y:S01]  /*0ff0*/  FFMA R60, R49, R51, R60 ;  /* 0x00000033313c7223 */ /* 0x000fe2000000003c */
[----:B----4-:R-:W-:Y:S01]  /*1000*/  FFMA R29, R29, R33, R6 ;  /* 0x000000211d1d7223 */ /* 0x010fe20000000006 */
[----:B------:R-:W-:Y:S01]  /*1010*/  FFMA R30, R30, R34, R7 ;  /* 0x000000221e1e7223 */ /* 0x000fe20000000007 */
[----:B------:R-:W-:Y:S01]  /*1020*/  FFMA R36, R36, R40, R77 ;  /* 0x0000002824247223 */ /* 0x000fe2000000004d */
[----:B------:R-:W-:Y:S01]  /*1030*/  FFMA R38, R38, R42, R65 ;  /* 0x0000002a26267223 */ /* 0x000fe20000000041 */
[----:B------:R-:W-:Y:S01]  /*1040*/  FFMA R39, R39, R43, R66 ;  /* 0x0000002b27277223 */ /* 0x000fe20000000042 */
[-C--:B---3--:R-:W-:Y:S01]  /*1050*/  FFMA R61, R10, R46.reuse, R61 ;  /* 0x0000002e0a3d7223 */ /* 0x088fe2000000003d */
[----:B------:R-:W-:Y:S01]  /*1060*/  FFMA R62, R11, R46, R62 ;  /* 0x0000002e0b3e7223 */ /* 0x000fe2000000003e */
[----:B------:R-:W-:Y:S01]  /*1070*/  FFMA R28, R28, R32, R5 ;  /* 0x000000201c1c7223 */ /* 0x000fe20000000005 */
[----:B------:R-:W-:Y:S01]  /*1080*/  FFMA R31, R31, R35, R56 ;  /* 0x000000231f1f7223 */ /* 0x000fe20000000038 */
[----:B-----5:R-:W-:Y:S01]  /*1090*/  FFMA R20, R20, R24, R57 ;  /* 0x0000001814147223 */ /* 0x020fe20000000039 */
[----:B------:R-:W-:Y:S01]  /*10a0*/  FFMA R21, R21, R25, R58 ;  /* 0x0000001915157223 */ /* 0x000fe2000000003a */
[----:B------:R-:W-:Y:S01]  /*10b0*/  FFMA R22, R22, R26, R59 ;  /* 0x0000001a16167223 */ /* 0x000fe2000000003b */
[----:B------:R-:W-:Y:S01]  /*10c0*/  FFMA R23, R23, R27, R60 ;  /* 0x0000001b17177223 */ /* 0x000fe2000000003c */
[----:B-1----:R-:W-:-:S04]  /*10d0*/  IMAD.WIDE R6, R0, 0x4, R8 ;  /* 0x0000000400067825 */ /* 0x002fc800078e0208 */
[--C-:B------:R-:W-:Y:S01]  /*10e0*/  IMAD.WIDE R10, R2, 0x4, R8.reuse ;  /* 0x00000004020a7825 */ /* 0x100fe200078e0208 */
[----:B------:R0:W-:Y:S03]  /*10f0*/  @!P4 STG.E.128 desc[UR6][R6.64], R36 ;  /* 0x000000240600c986 */ /* 0x0001e6000c101d06 */
[----:B------:R-:W-:-:S04]  /*1100*/  IMAD.WIDE R2, R3, 0x4, R8 ;  /* 0x0000000403027825 */ /* 0x000fc800078e0208 */
[-C--:B------:R-:W-:Y:S01]  /*1110*/  FFMA R63, R44, R46.reuse, R63 ;  /* 0x0000002e2c3f7223 */ /* 0x080fe2000000003f */
[----:B------:R-:W-:Y:S01]  /*1120*/  FFMA R64, R45, R46, R64 ;  /* 0x0000002e2d407223 */ /* 0x000fe20000000040 */
[----:B------:R0:W-:Y:S01]  /*1130*/  @!P4 STG.E.128 desc[UR6][R10.64], R28 ;  /* 0x0000001c0a00c986 */ /* 0x0001e2000c101d06 */
[----:B------:R-:W-:-:S03]  /*1140*/  FFMA R12, R12, R16, R61 ;  /* 0x000000100c0c7223 */ /* 0x000fc6000000003d */
[----:B------:R0:W-:Y:S01]  /*1150*/  @!P4 STG.E.128 desc[UR6][R2.64], R20 ;  /* 0x000000140200c986 */ /* 0x0001e2000c101d06 */
[----:B------:R-:W-:Y:S01]  /*1160*/  FFMA R13, R13, R17, R62 ;  /* 0x000000110d0d7223 */ /* 0x000fe2000000003e */
[----:B------:R-:W-:Y:S01]  /*1170*/  FFMA R14, R14, R18, R63 ;  /* 0x000000120e0e7223 */ /* 0x000fe2000000003f */
[----:B------:R-:W-:Y:S01]  /*1180*/  FFMA R15, R15, R19, R64 ;  /* 0x000000130f0f7223 */ /* 0x000fe20000000040 */
[----:B------:R-:W-:Y:S01]  /*1190*/  IMAD.WIDE R4, R4, 0x4, R8 ;  /* 0x0000000404047825 */ /* 0x000fe200078e0208 */
[----:B0-----:R-:W-:Y:S06]  /*11a0*/  @P4 EXIT ;  /* 0x000000000000494d */ /* 0x001fec0003800000 */
[----:B------:R-:W-:Y:S01]  /*11b0*/  STG.E.128 desc[UR6][R4.64], R12 ;  /* 0x0000000c04007986 */ /* 0x000fe2000c101d06 */
[----:B------:R-:W-:Y:S05]  /*11c0*/  EXIT ;  /* 0x000000000000794d */ /* 0x000fea0003800000 */
.L_x_0:
[----:B------:R-:W-:-:S00]  /*11d0*/  BRA `(.L_x_0) ;  /* 0xfffffffc00fc7947 */ /* 0x000fc0000383ffff */
[----:B------:R-:W-:-:S00]  /*11e0*/  NOP ;  /* 0x0000000000007918 */ /* 0x000fc00000000000 */
        /* <DEDUP_REMOVED lines=9> */
.L_x_1:


//--------------------- .nv.shared.triton_poi_fused_add_mul_8 --------------------------
	.section	.nv.shared.triton_poi_fused_add_mul_8,"aw",@nobits
	.sectionflags	@""
	.align	16
	.zero		1024


//--------------------- .nv.constant0.triton_poi_fused_add_mul_8 --------------------------
	.section	.nv.constant0.triton_poi_fused_add_mul_8,"a",@progbits
	.sectionflags	@""
	.align	4
.nv.constant0.triton_poi_fused_add_mul_8:
	.zero		584
